//
// Generated by NVIDIA NVVM Compiler
//
// Compiler Build ID: CL-36424714
// Cuda compilation tools, release 13.0, V13.0.88
// Based on NVVM 20.0.0
//

.version 9.0
.target sm_100
.address_size 64

	// .globl	_Z11kernelNaivePfS_S_S_iii

.visible .entry _Z11kernelNaivePfS_S_S_iii(
	.param .u64 .ptr .align 1 _Z11kernelNaivePfS_S_S_iii_param_0,
	.param .u64 .ptr .align 1 _Z11kernelNaivePfS_S_S_iii_param_1,
	.param .u64 .ptr .align 1 _Z11kernelNaivePfS_S_S_iii_param_2,
	.param .u64 .ptr .align 1 _Z11kernelNaivePfS_S_S_iii_param_3,
	.param .u32 _Z11kernelNaivePfS_S_S_iii_param_4,
	.param .u32 _Z11kernelNaivePfS_S_S_iii_param_5,
	.param .u32 _Z11kernelNaivePfS_S_S_iii_param_6
)
{
	.reg .pred 	%p<3>;
	.reg .b32 	%r<8>;
	.reg .b32 	%f<50>;
	.reg .b64 	%rd<15>;

	ld.param.u64 	%rd1, [_Z11kernelNaivePfS_S_S_iii_param_0];
	ld.param.u64 	%rd2, [_Z11kernelNaivePfS_S_S_iii_param_1];
	ld.param.u64 	%rd3, [_Z11kernelNaivePfS_S_S_iii_param_2];
	ld.param.u64 	%rd4, [_Z11kernelNaivePfS_S_S_iii_param_3];
	ld.param.u32 	%r3, [_Z11kernelNaivePfS_S_S_iii_param_5];
	ld.param.u32 	%r2, [_Z11kernelNaivePfS_S_S_iii_param_6];
	mov.u32 	%r4, %tid.x;
	mov.u32 	%r5, %ntid.x;
	mov.u32 	%r6, %ctaid.x;
	mad.lo.s32 	%r1, %r5, %r6, %r4;
	mul.lo.s32 	%r7, %r2, %r3;
	setp.ge.s32 	%p1, %r1, %r7;
	@%p1 bra 	$L__BB0_2;
	cvta.to.global.u64 	%rd5, %rd2;
	cvta.to.global.u64 	%rd6, %rd1;
	cvta.to.global.u64 	%rd7, %rd3;
	cvta.to.global.u64 	%rd8, %rd4;
	mul.wide.s32 	%rd9, %r1, 4;
	add.s64 	%rd10, %rd6, %rd9;
	ld.global.f32 	%f1, [%rd10];
	ld.global.f32 	%f2, [%rd7];
	fma.rn.f32 	%f3, %f1, %f2, 0f00000000;
	ld.global.f32 	%f4, [%rd8];
	fma.rn.f32 	%f5, %f1, %f4, 0f00000000;
	ld.global.f32 	%f6, [%rd10+4];
	ld.global.f32 	%f7, [%rd7+4];
	fma.rn.f32 	%f8, %f6, %f7, %f3;
	ld.global.f32 	%f9, [%rd8+4];
	fma.rn.f32 	%f10, %f6, %f9, %f5;
	ld.global.f32 	%f11, [%rd10+8];
	ld.global.f32 	%f12, [%rd7+8];
	fma.rn.f32 	%f13, %f11, %f12, %f8;
	ld.global.f32 	%f14, [%rd8+8];
	fma.rn.f32 	%f15, %f11, %f14, %f10;
	mul.wide.s32 	%rd11, %r2, 4;
	add.s64 	%rd12, %rd10, %rd11;
	ld.global.f32 	%f16, [%rd12];
	ld.global.f32 	%f17, [%rd7+12];
	fma.rn.f32 	%f18, %f16, %f17, %f13;
	ld.global.f32 	%f19, [%rd8+12];
	fma.rn.f32 	%f20, %f16, %f19, %f15;
	ld.global.f32 	%f21, [%rd12+4];
	ld.global.f32 	%f22, [%rd7+16];
	fma.rn.f32 	%f23, %f21, %f22, %f18;
	ld.global.f32 	%f24, [%rd8+16];
	fma.rn.f32 	%f25, %f21, %f24, %f20;
	ld.global.f32 	%f26, [%rd12+8];
	ld.global.f32 	%f27, [%rd7+20];
	fma.rn.f32 	%f28, %f26, %f27, %f23;
	ld.global.f32 	%f29, [%rd8+20];
	fma.rn.f32 	%f30, %f26, %f29, %f25;
	add.s64 	%rd13, %rd12, %rd11;
	ld.global.f32 	%f31, [%rd13];
	ld.global.f32 	%f32, [%rd7+24];
	fma.rn.f32 	%f33, %f31, %f32, %f28;
	ld.global.f32 	%f34, [%rd8+24];
	fma.rn.f32 	%f35, %f31, %f34, %f30;
	ld.global.f32 	%f36, [%rd13+4];
	ld.global.f32 	%f37, [%rd7+28];
	fma.rn.f32 	%f38, %f36, %f37, %f33;
	ld.global.f32 	%f39, [%rd8+28];
	fma.rn.f32 	%f40, %f36, %f39, %f35;
	ld.global.f32 	%f41, [%rd13+8];
	ld.global.f32 	%f42, [%rd7+32];
	fma.rn.f32 	%f43, %f41, %f42, %f38;
	ld.global.f32 	%f44, [%rd8+32];
	fma.rn.f32 	%f45, %f41, %f44, %f40;
	mul.f32 	%f46, %f45, %f45;
	fma.rn.f32 	%f47, %f43, %f43, %f46;
	sqrt.rn.f32 	%f48, %f47;
	setp.gt.f32 	%p2, %f48, 0f437F0000;
	selp.f32 	%f49, 0f437F0000, %f48, %p2;
	add.s64 	%rd14, %rd5, %rd9;
	st.global.f32 	[%rd14], %f49;
$L__BB0_2:
	ret;

}


// ===== COMPILED SASS (sm_100) =====

	.target	sm_100

	.elftype	@"ET_EXEC"


//--------------------- .note.nv.tkinfo           --------------------------
	.section	.note.nv.tkinfo,"",@"SHT_NOTE"
	.sectionflags	@"SHF_NOTE_NV_TKINFO"
	.tkinfo
        /*0018*/ 	.word	0x00000002
        /*0030*/ 	.string	""
        /*0030*/ 	.string	"ptxas"
        /*0030*/ 	.string	"Cuda compilation tools, release 13.0, V13.0.88"
        /*0030*/ 	.string	"Build cuda_13.0.r13.0/compiler.36424714_0"
        /*0030*/ 	.string	"-arch sm_100 -m 64 "



//--------------------- .note.nv.cuinfo           --------------------------
	.section	.note.nv.cuinfo,"",@"SHT_NOTE"
	.sectionflags	@"SHF_NOTE_NV_CUINFO"
        /*0018*/ 	.short	0x0002
        /*001a*/ 	.short	0x0064
        /*001c*/ 	.short	0x0082
	.zero		2


//--------------------- .nv.info                  --------------------------
	.section	.nv.info,"",@"SHT_CUDA_INFO"
	.align	4


	//----- nvinfo : EIATTR_REGCOUNT
	.align		4
        /*0000*/ 	.byte	0x04, 0x2f
        /*0002*/ 	.short	(.L_1 - .L_0)
	.align		4
.L_0:
        /*0004*/ 	.word	index@(_Z11kernelNaivePfS_S_S_iii)
        /*0008*/ 	.word	0x00000020


	//----- nvinfo : EIATTR_FRAME_SIZE
	.align		4
.L_1:
        /*000c*/ 	.byte	0x04, 0x11
        /*000e*/ 	.short	(.L_3 - .L_2)
	.align		4
.L_2:
        /*0010*/ 	.word	index@($__internal_0_$__cuda_sm20_sqrt_rn_f32_slowpath)
        /*0014*/ 	.word	0x00000000


	//----- nvinfo : EIATTR_FRAME_SIZE
	.align		4
.L_3:
        /*0018*/ 	.byte	0x04, 0x11
        /*001a*/ 	.short	(.L_5 - .L_4)
	.align		4
.L_4:
        /*001c*/ 	.word	index@(_Z11kernelNaivePfS_S_S_iii)
        /*0020*/ 	.word	0x00000000


	//----- nvinfo : EIATTR_MIN_STACK_SIZE
	.align		4
.L_5:
        /*0024*/ 	.byte	0x04, 0x12
        /*0026*/ 	.short	(.L_7 - .L_6)
	.align		4
.L_6:
        /*0028*/ 	.word	index@(_Z11kernelNaivePfS_S_S_iii)
        /*002c*/ 	.word	0x00000000
.L_7:


//--------------------- .nv.compat                --------------------------
	.section	.nv.compat,"",@"SHT_CUDA_COMPAT_INFO"
	.align	4
        /*0000*/ 	.byte	0x02, 0x09, 0x00, 0x00, 0x02, 0x02, 0x01, 0x00, 0x02, 0x05, 0x05, 0x00, 0x03, 0x07, 0x01, 0x01
        /*0010*/ 	.byte	0x02, 0x03, 0x00, 0x00, 0x02, 0x06, 0x01, 0x00, 0x04, 0x0b, 0x08, 0x00, 0x01, 0x00, 0x00, 0x00
        /*0020*/ 	.byte	0x00, 0x00, 0x00, 0x00


//--------------------- .nv.info._Z11kernelNaivePfS_S_S_iii --------------------------
	.section	.nv.info._Z11kernelNaivePfS_S_S_iii,"",@"SHT_CUDA_INFO"
	.sectionflags	@""
	.align	4


	//----- nvinfo : EIATTR_CUDA_API_VERSION
	.align		4
        /*0000*/ 	.byte	0x04, 0x37
        /*0002*/ 	.short	(.L_9 - .L_8)
.L_8:
        /*0004*/ 	.word	0x00000082


	//----- nvinfo : EIATTR_KPARAM_INFO
	.align		4
.L_9:
        /*0008*/ 	.byte	0x04, 0x17
        /*000a*/ 	.short	(.L_11 - .L_10)
.L_10:
        /*000c*/ 	.word	0x00000000
        /*0010*/ 	.short	0x0006
        /*0012*/ 	.short	0x0028
        /*0014*/ 	.byte	0x00, 0xf0, 0x11, 0x00


	//----- nvinfo : EIATTR_KPARAM_INFO
	.align		4
.L_11:
        /*0018*/ 	.byte	0x04, 0x17
        /*001a*/ 	.short	(.L_13 - .L_12)
.L_12:
        /*001c*/ 	.word	0x00000000
        /*0020*/ 	.short	0x0005
        /*0022*/ 	.short	0x0024
        /*0024*/ 	.byte	0x00, 0xf0, 0x11, 0x00


	//----- nvinfo : EIATTR_KPARAM_INFO
	.align		4
.L_13:
        /*0028*/ 	.byte	0x04, 0x17
        /*002a*/ 	.short	(.L_15 - .L_14)
.L_14:
        /*002c*/ 	.word	0x00000000
        /*0030*/ 	.short	0x0004
        /*0032*/ 	.short	0x0020
        /*0034*/ 	.byte	0x00, 0xf0, 0x11, 0x00


	//----- nvinfo : EIATTR_KPARAM_INFO
	.align		4
.L_15:
        /*0038*/ 	.byte	0x04, 0x17
        /*003a*/ 	.short	(.L_17 - .L_16)
.L_16:
        /*003c*/ 	.word	0x00000000
        /*0040*/ 	.short	0x0003
        /*0042*/ 	.short	0x0018
        /*0044*/ 	.byte	0x00, 0xf5, 0x21, 0x00


	//----- nvinfo : EIATTR_KPARAM_INFO
	.align		4
.L_17:
        /*0048*/ 	.byte	0x04, 0x17
        /*004a*/ 	.short	(.L_19 - .L_18)
.L_18:
        /*004c*/ 	.word	0x00000000
        /*0050*/ 	.short	0x0002
        /*0052*/ 	.short	0x0010
        /*0054*/ 	.byte	0x00, 0xf5, 0x21, 0x00


	//----- nvinfo : EIATTR_KPARAM_INFO
	.align		4
.L_19:
        /*0058*/ 	.byte	0x04, 0x17
        /*005a*/ 	.short	(.L_21 - .L_20)
.L_20:
        /*005c*/ 	.word	0x00000000
        /*0060*/ 	.short	0x0001
        /*0062*/ 	.short	0x0008
        /*0064*/ 	.byte	0x00, 0xf5, 0x21, 0x00


	//----- nvinfo : EIATTR_KPARAM_INFO
	.align		4
.L_21:
        /*0068*/ 	.byte	0x04, 0x17
        /*006a*/ 	.short	(.L_23 - .L_22)
.L_22:
        /*006c*/ 	.word	0x00000000
        /*0070*/ 	.short	0x0000
        /*0072*/ 	.short	0x0000
        /*0074*/ 	.byte	0x00, 0xf5, 0x21, 0x00


	//----- nvinfo : EIATTR_SPARSE_MMA_MASK
	.align		4
.L_23:
        /*0078*/ 	.byte	0x03, 0x50
        /*007a*/ 	.short	0x0000


	//----- nvinfo : EIATTR_MAXREG_COUNT
	.align		4
        /*007c*/ 	.byte	0x03, 0x1b
        /*007e*/ 	.short	0x00ff


	//----- nvinfo : EIATTR_MERCURY_ISA_VERSION
	.align		4
        /*0080*/ 	.byte	0x03, 0x5f
        /*0082*/ 	.short	0x0101


	//----- nvinfo : EIATTR_VRC_CTA_INIT_COUNT
	.align		4
        /*0084*/ 	.byte	0x02, 0x4a
	.zero		1
	.zero		1


	//----- nvinfo : EIATTR_EXIT_INSTR_OFFSETS
	.align		4
        /*0088*/ 	.byte	0x04, 0x1c
        /*008a*/ 	.short	(.L_25 - .L_24)


	//   ....[0]....
.L_24:
        /*008c*/ 	.word	0x00000090


	//   ....[1]....
        /*0090*/ 	.word	0x00000520


	//----- nvinfo : EIATTR_CRS_STACK_SIZE
	.align		4
.L_25:
        /*0094*/ 	.byte	0x04, 0x1e
        /*0096*/ 	.short	(.L_27 - .L_26)
.L_26:
        /*0098*/ 	.word	0x00000000


	//----- nvinfo : EIATTR_CBANK_PARAM_SIZE
	.align		4
.L_27:
        /*009c*/ 	.byte	0x03, 0x19
        /*009e*/ 	.short	0x002c


	//----- nvinfo : EIATTR_PARAM_CBANK
	.align		4
        /*00a0*/ 	.byte	0x04, 0x0a
        /*00a2*/ 	.short	(.L_29 - .L_28)
	.align		4
.L_28:
        /*00a4*/ 	.word	index@(.nv.constant0._Z11kernelNaivePfS_S_S_iii)
        /*00a8*/ 	.short	0x0380
        /*00aa*/ 	.short	0x002c


	//----- nvinfo : EIATTR_SW_WAR
	.align		4
.L_29:
        /*00ac*/ 	.byte	0x04, 0x36
        /*00ae*/ 	.short	(.L_31 - .L_30)
.L_30:
        /*00b0*/ 	.word	0x00000008
.L_31:


//--------------------- .nv.callgraph             --------------------------
	.section	.nv.callgraph,"",@"SHT_CUDA_CALLGRAPH"
	.align	4
	.sectionentsize	8
	.align		4
        /*0000*/ 	.word	0x00000000
	.align		4
        /*0004*/ 	.word	0xffffffff
	.align		4
        /*0008*/ 	.word	0x00000000
	.align		4
        /*000c*/ 	.word	0xfffffffe
	.align		4
        /*0010*/ 	.word	0x00000000
	.align		4
        /*0014*/ 	.word	0xfffffffd
	.align		4
        /*0018*/ 	.word	0x00000000
	.align		4
        /*001c*/ 	.word	0xfffffffc


//--------------------- .text._Z11kernelNaivePfS_S_S_iii --------------------------
	.section	.text._Z11kernelNaivePfS_S_S_iii,"ax",@progbits
	.align	128
        .global         _Z11kernelNaivePfS_S_S_iii
        .type           _Z11kernelNaivePfS_S_S_iii,@function
        .size           _Z11kernelNaivePfS_S_S_iii,(.L_x_5 - _Z11kernelNaivePfS_S_S_iii)
        .other          _Z11kernelNaivePfS_S_S_iii,@"STO_CUDA_ENTRY STV_DEFAULT"
_Z11kernelNaivePfS_S_S_iii:
.text._Z11kernelNaivePfS_S_S_iii:
[----:B------:R-:W-:Y:S01]  /*0000*/  LDC R1, c[0x0][0x37c] ;  /* 0x0000df00ff017b82 */ /* 0x000fe20000000800 */
[----:B------:R-:W0:Y:S07]  /*0010*/  S2R R2, SR_TID.X ;  /* 0x0000000000027919 */ /* 0x000e2e0000002100 */
[----:B------:R-:W1:Y:S01]  /*0020*/  LDC R9, c[0x0][0x3a8] ;  /* 0x0000ea00ff097b82 */ /* 0x000e620000000800 */
[----:B------:R-:W0:Y:S01]  /*0030*/  LDCU UR4, c[0x0][0x360] ;  /* 0x00006c00ff0477ac */ /* 0x000e220008000800 */
[----:B------:R-:W0:Y:S01]  /*0040*/  S2R R3, SR_CTAID.X ;  /* 0x0000000000037919 */ /* 0x000e220000002500 */
[----:B------:R-:W1:Y:S01]  /*0050*/  LDCU UR5, c[0x0][0x3a4] ;  /* 0x00007480ff0577ac */ /* 0x000e620008000800 */
[----:B0-----:R-:W-:-:S02]  /*0060*/  IMAD R2, R3, UR4, R2 ;  /* 0x0000000403027c24 */ /* 0x001fc4000f8e0202 */
[----:B-1----:R-:W-:-:S05]  /*0070*/  IMAD R3, R9, UR5, RZ ;  /* 0x0000000509037c24 */ /* 0x002fca000f8e02ff */
[----:B------:R-:W-:-:S13]  /*0080*/  ISETP.GE.AND P0, PT, R2, R3, PT ;  /* 0x000000030200720c */ /* 0x000fda0003f06270 */
[----:B------:R-:W-:Y:S05]  /*0090*/  @P0 EXIT ;  /* 0x000000000000094d */ /* 0x000fea0003800000 */
[----:B------:R-:W0:Y:S01]  /*00a0*/  LDC.64 R26, c[0x0][0x380] ;  /* 0x0000e000ff1a7b82 */ /* 0x000e220000000a00 */
[----:B------:R-:W1:Y:S07]  /*00b0*/  LDCU.64 UR4, c[0x0][0x358] ;  /* 0x00006b00ff0477ac */ /* 0x000e6e0008000a00 */
[----:B------:R-:W2:Y:S08]  /*00c0*/  LDC.64 R4, c[0x0][0x390] ;  /* 0x0000e400ff047b82 */ /* 0x000eb00000000a00 */
[----:B------:R-:W3:Y:S01]  /*00d0*/  LDC.64 R6, c[0x0][0x398] ;  /* 0x0000e600ff067b82 */ /* 0x000ee20000000a00 */
[----:B0-----:R-:W-:-:S05]  /*00e0*/  IMAD.WIDE R26, R2, 0x4, R26 ;  /* 0x00000004021a7825 */ /* 0x001fca00078e021a */
[----:B-1----:R-:W4:Y:S04]  /*00f0*/  LDG.E R0, desc[UR4][R26.64] ;  /* 0x000000041a007981 */ /* 0x002f28000c1e1900 */
[----:B--2---:R-:W4:Y:S04]  /*0100*/  LDG.E R19, desc[UR4][R4.64] ;  /* 0x0000000404137981 */ /* 0x004f28000c1e1900 */
[----:B------:R-:W2:Y:S04]  /*0110*/  LDG.E R21, desc[UR4][R4.64+0x4] ;  /* 0x0000040404157981 */ /* 0x000ea8000c1e1900 */
[----:B---3--:R-:W3:Y:S04]  /*0120*/  LDG.E R3, desc[UR4][R6.64] ;  /* 0x0000000406037981 */ /* 0x008ee8000c1e1900 */
[----:B------:R-:W2:Y:S04]  /*0130*/  LDG.E R25, desc[UR4][R26.64+0x4] ;  /* 0x000004041a197981 */ /* 0x000ea8000c1e1900 */
[----:B------:R-:W5:Y:S01]  /*0140*/  LDG.E R22, desc[UR4][R6.64+0x4] ;  /* 0x0000040406167981 */ /* 0x000f62000c1e1900 */
[----:B------:R-:W-:-:S03]  /*0150*/  IMAD.WIDE R10, R9, 0x4, R26 ;  /* 0x00000004090a7825 */ /* 0x000fc600078e021a */
[----:B------:R-:W5:Y:S04]  /*0160*/  LDG.E R12, desc[UR4][R26.64+0x8] ;  /* 0x000008041a0c7981 */ /* 0x000f68000c1e1900 */
[----:B------:R-:W5:Y:S04]  /*0170*/  LDG.E R15, desc[UR4][R6.64+0x8] ;  /* 0x00000804060f7981 */ /* 0x000f68000c1e1900 */
[----:B------:R-:W5:Y:S04]  /*0180*/  LDG.E R13, desc[UR4][R4.64+0x8] ;  /* 0x00000804040d7981 */ /* 0x000f68000c1e1900 */
[----:B------:R-:W5:Y:S04]  /*0190*/  LDG.E R14, desc[UR4][R6.64+0xc] ;  /* 0x00000c04060e7981 */ /* 0x000f68000c1e1900 */
[----:B------:R-:W5:Y:S01]  /*01a0*/  LDG.E R17, desc[UR4][R10.64] ;  /* 0x000000040a117981 */ /* 0x000f62000c1e1900 */
[----:B------:R-:W-:-:S03]  /*01b0*/  IMAD.WIDE R8, R9, 0x4, R10 ;  /* 0x0000000409087825 */ /* 0x000fc600078e020a */
[----:B------:R-:W5:Y:S04]  /*01c0*/  LDG.E R16, desc[UR4][R10.64+0x4] ;  /* 0x000004040a107981 */ /* 0x000f68000c1e1900 */
[----:B------:R-:W5:Y:S04]  /*01d0*/  LDG.E R20, desc[UR4][R4.64+0xc] ;  /* 0x00000c0404147981 */ /* 0x000f68000c1e1900 */
[----:B------:R-:W5:Y:S04]  /*01e0*/  LDG.E R18, desc[UR4][R10.64+0x8] ;  /* 0x000008040a127981 */ /* 0x000f68000c1e1900 */
[----:B------:R-:W5:Y:S04]  /*01f0*/  LDG.E R26, desc[UR4][R4.64+0x18] ;  /* 0x00001804041a7981 */ /* 0x000f68000c1e1900 */
[----:B------:R-:W5:Y:S04]  /*0200*/  LDG.E R27, desc[UR4][R6.64+0x1c] ;  /* 0x00001c04061b7981 */ /* 0x000f68000c1e1900 */
[----:B------:R-:W5:Y:S04]  /*0210*/  LDG.E R11, desc[UR4][R8.64] ;  /* 0x00000004080b7981 */ /* 0x000f68000c1e1900 */
[----:B------:R-:W5:Y:S04]  /*0220*/  LDG.E R10, desc[UR4][R8.64+0x4] ;  /* 0x00000404080a7981 */ /* 0x000f68000c1e1900 */
[----:B------:R-:W5:Y:S04]  /*0230*/  LDG.E R29, desc[UR4][R6.64+0x20] ;  /* 0x00002004061d7981 */ /* 0x000f68000c1e1900 */
[----:B------:R-:W5:Y:S01]  /*0240*/  LDG.E R28, desc[UR4][R4.64+0x1c] ;  /* 0x00001c04041c7981 */ /* 0x000f62000c1e1900 */
[----:B----4-:R-:W-:-:S03]  /*0250*/  FFMA R24, R0, R19, RZ ;  /* 0x0000001300187223 */ /* 0x010fc600000000ff */
[----:B------:R-:W4:Y:S01]  /*0260*/  LDG.E R19, desc[UR4][R6.64+0x10] ;  /* 0x0000100406137981 */ /* 0x000f22000c1e1900 */
[----:B---3--:R-:W-:-:S03]  /*0270*/  FFMA R23, R0, R3, RZ ;  /* 0x0000000300177223 */ /* 0x008fc600000000ff */
[----:B------:R-:W3:Y:S01]  /*0280*/  LDG.E R3, desc[UR4][R6.64+0x14] ;  /* 0x0000140406037981 */ /* 0x000ee2000c1e1900 */
[----:B--2---:R-:W-:-:S03]  /*0290*/  FFMA R0, R25, R21, R24 ;  /* 0x0000001519007223 */ /* 0x004fc60000000018 */
[----:B------:R-:W2:Y:S01]  /*02a0*/  LDG.E R21, desc[UR4][R4.64+0x10] ;  /* 0x0000100404157981 */ /* 0x000ea2000c1e1900 */
[----:B-----5:R-:W-:-:S03]  /*02b0*/  FFMA R25, R25, R22, R23 ;  /* 0x0000001619197223 */ /* 0x020fc60000000017 */
[----:B------:R-:W5:Y:S04]  /*02c0*/  LDG.E R23, desc[UR4][R4.64+0x14] ;  /* 0x0000140404177981 */ /* 0x000f68000c1e1900 */
[----:B------:R-:W5:Y:S04]  /*02d0*/  LDG.E R22, desc[UR4][R6.64+0x18] ;  /* 0x0000180406167981 */ /* 0x000f68000c1e1900 */
[----:B------:R-:W5:Y:S04]  /*02e0*/  LDG.E R24, desc[UR4][R8.64+0x8] ;  /* 0x0000080408187981 */ /* 0x000f68000c1e1900 */
[----:B------:R-:W5:Y:S01]  /*02f0*/  LDG.E R5, desc[UR4][R4.64+0x20] ;  /* 0x0000200404057981 */ /* 0x000f62000c1e1900 */
[C---:B------:R-:W-:Y:S01]  /*0300*/  FFMA R15, R12.reuse, R15, R25 ;  /* 0x0000000f0c0f7223 */ /* 0x040fe20000000019 */
[----:B------:R-:W-:-:S03]  /*0310*/  FFMA R13, R12, R13, R0 ;  /* 0x0000000d0c0d7223 */ /* 0x000fc60000000000 */
[C---:B------:R-:W-:Y:S01]  /*0320*/  FFMA R15, R17.reuse, R14, R15 ;  /* 0x0000000e110f7223 */ /* 0x040fe2000000000f */
[----:B------:R-:W-:Y:S01]  /*0330*/  FFMA R20, R17, R20, R13 ;  /* 0x0000001411147223 */ /* 0x000fe2000000000d */
[----:B------:R-:W-:Y:S02]  /*0340*/  BSSY.RECONVERGENT B0, `(.L_x_0) ;  /* 0x0000019000007945 */ /* 0x000fe40003800200 */
[----:B----4-:R-:W-:-:S04]  /*0350*/  FFMA R15, R16, R19, R15 ;  /* 0x00000013100f7223 */ /* 0x010fc8000000000f */
[----:B---3--:R-:W-:Y:S01]  /*0360*/  FFMA R0, R18, R3, R15 ;  /* 0x0000000312007223 */ /* 0x008fe2000000000f */
[----:B--2---:R-:W-:-:S04]  /*0370*/  FFMA R20, R16, R21, R20 ;  /* 0x0000001510147223 */ /* 0x004fc80000000014 */
[----:B-----5:R-:W-:Y:S01]  /*0380*/  FFMA R23, R18, R23, R20 ;  /* 0x0000001712177223 */ /* 0x020fe20000000014 */
[----:B------:R-:W-:-:S03]  /*0390*/  FFMA R3, R11, R22, R0 ;  /* 0x000000160b037223 */ /* 0x000fc60000000000 */
[----:B------:R-:W-:Y:S01]  /*03a0*/  FFMA R23, R11, R26, R23 ;  /* 0x0000001a0b177223 */ /* 0x000fe20000000017 */
[----:B------:R-:W-:-:S03]  /*03b0*/  FFMA R3, R10, R27, R3 ;  /* 0x0000001b0a037223 */ /* 0x000fc60000000003 */
[----:B------:R-:W-:Y:S01]  /*03c0*/  FFMA R28, R10, R28, R23 ;  /* 0x0000001c0a1c7223 */ /* 0x000fe20000000017 */
[----:B------:R-:W-:-:S03]  /*03d0*/  FFMA R3, R24, R29, R3 ;  /* 0x0000001d18037223 */ /* 0x000fc60000000003 */
[----:B------:R-:W-:Y:S01]  /*03e0*/  FFMA R5, R24, R5, R28 ;  /* 0x0000000518057223 */ /* 0x000fe2000000001c */
[----:B------:R-:W-:-:S04]  /*03f0*/  FMUL R0, R3, R3 ;  /* 0x0000000303007220 */ /* 0x000fc80000400000 */
[----:B------:R-:W-:-:S05]  /*0400*/  FFMA R0, R5, R5, R0 ;  /* 0x0000000505007223 */ /* 0x000fca0000000000 */
[----:B------:R-:W-:Y:S01]  /*0410*/  IADD3 R4, PT, PT, R0, -0xd000000, RZ ;  /* 0xf300000000047810 */ /* 0x000fe20007ffe0ff */
[----:B------:R0:W1:Y:S03]  /*0420*/  MUFU.RSQ R3, R0 ;  /* 0x0000000000037308 */ /* 0x0000660000001400 */
[----:B------:R-:W-:-:S13]  /*0430*/  ISETP.GT.U32.AND P0, PT, R4, 0x727fffff, PT ;  /* 0x727fffff0400780c */ /* 0x000fda0003f04070 */
[----:B0-----:R-:W-:Y:S05]  /*0440*/  @!P0 BRA `(.L_x_1) ;  /* 0x0000000000108947 */ /* 0x001fea0003800000 */
[----:B------:R-:W-:-:S07]  /*0450*/  MOV R8, 0x470 ;  /* 0x0000047000087802 */ /* 0x000fce0000000f00 */
[----:B-1----:R-:W-:Y:S05]  /*0460*/  CALL.REL.NOINC `($__internal_0_$__cuda_sm20_sqrt_rn_f32_slowpath) ;  /* 0x0000000000307944 */ /* 0x002fea0003c00000 */
[----:B------:R-:W-:Y:S01]  /*0470*/  MOV R0, R3 ;  /* 0x0000000300007202 */ /* 0x000fe20000000f00 */
[----:B------:R-:W-:Y:S06]  /*0480*/  BRA `(.L_x_2) ;  /* 0x0000000000107947 */ /* 0x000fec0003800000 */
.L_x_1:
[----:B-1----:R-:W-:Y:S01]  /*0490*/  FMUL.FTZ R5, R0, R3 ;  /* 0x0000000300057220 */ /* 0x002fe20000410000 */
[----:B------:R-:W-:-:S03]  /*04a0*/  FMUL.FTZ R3, R3, 0.5 ;  /* 0x3f00000003037820 */ /* 0x000fc60000410000 */
[----:B------:R-:W-:-:S04]  /*04b0*/  FFMA R0, -R5, R5, R0 ;  /* 0x0000000505007223 */ /* 0x000fc80000000100 */
[----:B------:R-:W-:-:S07]  /*04c0*/  FFMA R0, R0, R3, R5 ;  /* 0x0000000300007223 */ /* 0x000fce0000000005 */
.L_x_2:
[----:B------:R-:W-:Y:S05]  /*04d0*/  BSYNC.RECONVERGENT B0 ;  /* 0x0000000000007941 */ /* 0x000fea0003800200 */
.L_x_0:
[----:B------:R-:W0:Y:S01]  /*04e0*/  LDC.64 R4, c[0x0][0x388] ;  /* 0x0000e200ff047b82 */ /* 0x000e220000000a00 */
[----:B------:R-:W-:Y:S01]  /*04f0*/  FMNMX.NAN R7, R0, 255, PT ;  /* 0x437f000000077809 */ /* 0x000fe20003820000 */
[----:B0-----:R-:W-:-:S05]  /*0500*/  IMAD.WIDE R2, R2, 0x4, R4 ;  /* 0x0000000402027825 */ /* 0x001fca00078e0204 */
[----:B------:R-:W-:Y:S01]  /*0510*/  STG.E desc[UR4][R2.64], R7 ;  /* 0x0000000702007986 */ /* 0x000fe2000c101904 */
[----:B------:R-:W-:Y:S05]  /*0520*/  EXIT ;  /* 0x000000000000794d */ /* 0x000fea0003800000 */
        .weak           $__internal_0_$__cuda_sm20_sqrt_rn_f32_slowpath
        .type           $__internal_0_$__cuda_sm20_sqrt_rn_f32_slowpath,@function
        .size           $__internal_0_$__cuda_sm20_sqrt_rn_f32_slowpath,(.L_x_5 - $__internal_0_$__cuda_sm20_sqrt_rn_f32_slowpath)
$__internal_0_$__cuda_sm20_sqrt_rn_f32_slowpath:
[----:B------:R-:W-:-:S13]  /*0530*/  LOP3.LUT P0, RZ, R0, 0x7fffffff, RZ, 0xc0, !PT ;  /* 0x7fffffff00ff7812 */ /* 0x000fda000780c0ff */
[----:B------:R-:W-:Y:S01]  /*0540*/  @!P0 MOV R3, R0 ;  /* 0x0000000000038202 */ /* 0x000fe20000000f00 */
[----:B------:R-:W-:Y:S06]  /*0550*/  @!P0 BRA `(.L_x_3) ;  /* 0x0000000000408947 */ /* 0x000fec0003800000 */
[----:B------:R-:W-:-:S13]  /*0560*/  FSETP.GEU.FTZ.AND P0, PT, R0, RZ, PT ;  /* 0x000000ff0000720b */ /* 0x000fda0003f1e000 */
[----:B------:R-:W-:Y:S01]  /*0570*/  @!P0 MOV R3, 0x7fffffff ;  /* 0x7fffffff00038802 */ /* 0x000fe20000000f00 */
[----:B------:R-:W-:Y:S06]  /*0580*/  @!P0 BRA `(.L_x_3) ;  /* 0x0000000000348947 */ /* 0x000fec0003800000 */
[----:B------:R-:W-:-:S13]  /*0590*/  FSETP.GTU.FTZ.AND P0, PT, |R0|, +INF , PT ;  /* 0x7f8000000000780b */ /* 0x000fda0003f1c200 */
[----:B------:R-:W-:Y:S01]  /*05a0*/  @P0 FADD.FTZ R3, R0, 1 ;  /* 0x3f80000000030421 */ /* 0x000fe20000010000 */
[----:B------:R-:W-:Y:S06]  /*05b0*/  @P0 BRA `(.L_x_3) ;  /* 0x0000000000280947 */ /* 0x000fec0003800000 */
[----:B------:R-:W-:-:S13]  /*05c0*/  FSETP.NEU.FTZ.AND P0, PT, |R0|, +INF , PT ;  /* 0x7f8000000000780b */ /* 0x000fda0003f1d200 */
[----:B------:R-:W-:-:S04]  /*05d0*/  @P0 FFMA R4, R0, 1.84467440737095516160e+19, RZ ;  /* 0x5f80000000040823 */ /* 0x000fc800000000ff */
[----:B------:R-:W0:Y:S02]  /*05e0*/  @P0 MUFU.RSQ R3, R4 ;  /* 0x0000000400030308 */ /* 0x000e240000001400 */
[----:B0-----:R-:W-:Y:S01]  /*05f0*/  @P0 FMUL.FTZ R5, R4, R3 ;  /* 0x0000000304050220 */ /* 0x001fe20000410000 */
[----:B------:R-:W-:Y:S01]  /*0600*/  @P0 FMUL.FTZ R7, R3, 0.5 ;  /* 0x3f00000003070820 */ /* 0x000fe20000410000 */
[----:B------:R-:W-:Y:S02]  /*0610*/  @!P0 MOV R3, R0 ;  /* 0x0000000000038202 */ /* 0x000fe40000000f00 */
[----:B------:R-:W-:-:S04]  /*0620*/  @P0 FADD.FTZ R6, -R5, -RZ ;  /* 0x800000ff05060221 */ /* 0x000fc80000010100 */
[----:B------:R-:W-:-:S04]  /*0630*/  @P0 FFMA R6, R5, R6, R4 ;  /* 0x0000000605060223 */ /* 0x000fc80000000004 */
[----:B------:R-:W-:-:S04]  /*0640*/  @P0 FFMA R6, R6, R7, R5 ;  /* 0x0000000706060223 */ /* 0x000fc80000000005 */
[----:B------:R-:W-:-:S07]  /*0650*/  @P0 FMUL.FTZ R3, R6, 2.3283064365386962891e-10 ;  /* 0x2f80000006030820 */ /* 0x000fce0000410000 */
.L_x_3:
[----:B------:R-:W-:Y:S01]  /*0660*/  HFMA2 R5, -RZ, RZ, 0, 0 ;  /* 0x00000000ff057431 */ /* 0x000fe200000001ff */
[----:B------:R-:W-:-:S04]  /*0670*/  MOV R4, R8 ;  /* 0x0000000800047202 */ /* 0x000fc80000000f00 */
[----:B------:R-:W-:Y:S05]  /*0680*/  RET.REL.NODEC R4 `(_Z11kernelNaivePfS_S_S_iii) ;  /* 0xfffffff8045c7950 */ /* 0x000fea0003c3ffff */
.L_x_4:
[----:B------:R-:W-:-:S00]  /*0690*/  BRA `(.L_x_4) ;  /* 0xfffffffc00fc7947 */ /* 0x000fc0000383ffff */
[----:B------:R-:W-:-:S00]  /*06a0*/  NOP ;  /* 0x0000000000007918 */ /* 0x000fc00000000000 */
        /* <DEDUP_REMOVED lines=13> */
.L_x_5:


//--------------------- .nv.shared.reserved.0     --------------------------
	.section	.nv.shared.reserved.0,"aw",@nobits
	.weak		__nv_reservedSMEM_offset_0_alias
	.size		__nv_reservedSMEM_offset_0_alias, 0, 64
	.other		__nv_reservedSMEM_offset_0_alias,@"STO_CUDA_RESERVED_SHARED STV_DEFAULT"
__nv_reservedSMEM_offset_0_alias:
	.zero		0
	.zero		64


//--------------------- .nv.constant0._Z11kernelNaivePfS_S_S_iii --------------------------
	.section	.nv.constant0._Z11kernelNaivePfS_S_S_iii,"a",@progbits
	.sectionflags	@""
	.align	4
.nv.constant0._Z11kernelNaivePfS_S_S_iii:
	.zero		940


//--------------------- SYMBOLS --------------------------

	.type		.nv.reservedSmem.offset0,@object
	.size		.nv.reservedSmem.offset0,0x4
